	.headerflags	@"EF_CUDA_TEXMODE_UNIFIED EF_CUDA_64BIT_ADDRESS EF_CUDA_ACCELERATORS EF_CUDA_SM90 EF_CUDA_VIRTUAL_SM(EF_CUDA_SM90)"
	.elftype	@"ET_EXEC"


//--------------------- .nv.info                  --------------------------
	.section	.nv.info,"",@"SHT_CUDA_INFO"
	.align	4


	//----- nvinfo : EIATTR_REGCOUNT
	.align		4
        /*0000*/ 	.byte	0x04, 0x2f
        /*0002*/ 	.short	(.L_3 - .L_2)
	.align		4
.L_2:
        /*0004*/ 	.word	index@(triton_poi_fused__native_batch_norm_legit_no_training_16)
        /*0008*/ 	.word	0x00000012


	//----- nvinfo : EIATTR_MIN_STACK_SIZE
	.align		4
.L_3:
        /*000c*/ 	.byte	0x04, 0x12
        /*000e*/ 	.short	(.L_5 - .L_4)
	.align		4
.L_4:
        /*0010*/ 	.word	index@(triton_poi_fused__native_batch_norm_legit_no_training_16)
        /*0014*/ 	.word	0x00000000


	//----- nvinfo : EIATTR_FRAME_SIZE
	.align		4
.L_5:
        /*0018*/ 	.byte	0x04, 0x11
        /*001a*/ 	.short	(.L_7 - .L_6)
	.align		4
.L_6:
        /*001c*/ 	.word	index@(triton_poi_fused__native_batch_norm_legit_no_training_16)
        /*0020*/ 	.word	0x00000000


	//----- nvinfo : EIATTR_MIN_STACK_SIZE
	.align		4
.L_7:
        /*0024*/ 	.byte	0x04, 0x12
        /*0026*/ 	.short	(.L_9 - .L_8)
	.align		4
.L_8:
        /*0028*/ 	.word	index@(triton_poi_fused__native_batch_norm_legit_no_training_16)
        /*002c*/ 	.word	0x00000000
.L_9:


//--------------------- .nv.info.triton_poi_fused__native_batch_norm_legit_no_training_16 --------------------------
	.section	.nv.info.triton_poi_fused__native_batch_norm_legit_no_training_16,"",@"SHT_CUDA_INFO"
	.sectionflags	@""
	.align	4


	//----- nvinfo : EIATTR_CUDA_API_VERSION
	.align		4
        /*0000*/ 	.byte	0x04, 0x37
        /*0002*/ 	.short	(.L_11 - .L_10)
.L_10:
        /*0004*/ 	.word	0x0000007c


	//----- nvinfo : EIATTR_KPARAM_INFO
	.align		4
.L_11:
        /*0008*/ 	.byte	0x04, 0x17
        /*000a*/ 	.short	(.L_13 - .L_12)
.L_12:
        /*000c*/ 	.word	0x00000000
        /*0010*/ 	.short	0x0006
        /*0012*/ 	.short	0x0030
        /*0014*/ 	.byte	0x00, 0xf0, 0x11, 0x00


	//----- nvinfo : EIATTR_KPARAM_INFO
	.align		4
.L_13:
        /*0018*/ 	.byte	0x04, 0x17
        /*001a*/ 	.short	(.L_15 - .L_14)
.L_14:
        /*001c*/ 	.word	0x00000000
        /*0020*/ 	.short	0x0005
        /*0022*/ 	.short	0x0028
        /*0024*/ 	.byte	0x00, 0xf4, 0x21, 0x00


	//----- nvinfo : EIATTR_KPARAM_INFO
	.align		4
.L_15:
        /*0028*/ 	.byte	0x04, 0x17
        /*002a*/ 	.short	(.L_17 - .L_16)
.L_16:
        /*002c*/ 	.word	0x00000000
        /*0030*/ 	.short	0x0004
        /*0032*/ 	.short	0x0020
        /*0034*/ 	.byte	0x00, 0xf4, 0x21, 0x00


	//----- nvinfo : EIATTR_KPARAM_INFO
	.align		4
.L_17:
        /*0038*/ 	.byte	0x04, 0x17
        /*003a*/ 	.short	(.L_19 - .L_18)
.L_18:
        /*003c*/ 	.word	0x00000000
        /*0040*/ 	.short	0x0003
        /*0042*/ 	.short	0x0018
        /*0044*/ 	.byte	0x00, 0xf4, 0x21, 0x00


	//----- nvinfo : EIATTR_KPARAM_INFO
	.align		4
.L_19:
        /*0048*/ 	.byte	0x04, 0x17
        /*004a*/ 	.short	(.L_21 - .L_20)
.L_20:
        /*004c*/ 	.word	0x00000000
        /*0050*/ 	.short	0x0002
        /*0052*/ 	.short	0x0010
        /*0054*/ 	.byte	0x00, 0xf4, 0x21, 0x00


	//----- nvinfo : EIATTR_KPARAM_INFO
	.align		4
.L_21:
        /*0058*/ 	.byte	0x04, 0x17
        /*005a*/ 	.short	(.L_23 - .L_22)
.L_22:
        /*005c*/ 	.word	0x00000000
        /*0060*/ 	.short	0x0001
        /*0062*/ 	.short	0x0008
        /*0064*/ 	.byte	0x00, 0xf4, 0x21, 0x00


	//----- nvinfo : EIATTR_KPARAM_INFO
	.align		4
.L_23:
        /*0068*/ 	.byte	0x04, 0x17
        /*006a*/ 	.short	(.L_25 - .L_24)
.L_24:
        /*006c*/ 	.word	0x00000000
        /*0070*/ 	.short	0x0000
        /*0072*/ 	.short	0x0000
        /*0074*/ 	.byte	0x00, 0xf4, 0x21, 0x00


	//----- nvinfo : EIATTR_SPARSE_MMA_MASK
	.align		4
.L_25:
        /*0078*/ 	.byte	0x03, 0x50
        /*007a*/ 	.short	0x0000


	//----- nvinfo : EIATTR_MAXREG_COUNT
	.align		4
        /*007c*/ 	.byte	0x03, 0x1b
        /*007e*/ 	.short	0x00ff


	//----- nvinfo : EIATTR_EXIT_INSTR_OFFSETS
	.align		4
        /*0080*/ 	.byte	0x04, 0x1c
        /*0082*/ 	.short	(.L_27 - .L_26)


	//   ....[0]....
.L_26:
        /*0084*/ 	.word	0x000002d0


	//   ....[1]....
        /*0088*/ 	.word	0x000002f0


	//----- nvinfo : EIATTR_REQNTID
	.align		4
.L_27:
        /*008c*/ 	.byte	0x04, 0x10
        /*008e*/ 	.short	(.L_29 - .L_28)
.L_28:
        /*0090*/ 	.word	0x00000080
        /*0094*/ 	.word	0x00000001
        /*0098*/ 	.word	0x00000001


	//----- nvinfo : EIATTR_CBANK_PARAM_SIZE
	.align		4
.L_29:
        /*009c*/ 	.byte	0x03, 0x19
        /*009e*/ 	.short	0x0034


	//----- nvinfo : EIATTR_PARAM_CBANK
	.align		4
        /*00a0*/ 	.byte	0x04, 0x0a
        /*00a2*/ 	.short	(.L_31 - .L_30)
	.align		4
.L_30:
        /*00a4*/ 	.word	index@(.nv.constant0.triton_poi_fused__native_batch_norm_legit_no_training_16)
        /*00a8*/ 	.short	0x0210
        /*00aa*/ 	.short	0x0034


	//----- nvinfo : EIATTR_SW_WAR
	.align		4
.L_31:
        /*00ac*/ 	.byte	0x04, 0x36
        /*00ae*/ 	.short	(.L_33 - .L_32)
.L_32:
        /*00b0*/ 	.word	0x00000008
.L_33:


//--------------------- .nv.callgraph             --------------------------
	.section	.nv.callgraph,"",@"SHT_CUDA_CALLGRAPH"
	.align	4
	.sectionentsize	8
	.align		4
        /*0000*/ 	.word	0x00000000
	.align		4
        /*0004*/ 	.word	0xffffffff
	.align		4
        /*0008*/ 	.word	0x00000000
	.align		4
        /*000c*/ 	.word	0xfffffffe
	.align		4
        /*0010*/ 	.word	0x00000000
	.align		4
        /*0014*/ 	.word	0xfffffffd
	.align		4
        /*0018*/ 	.word	0x00000000
	.align		4
        /*001c*/ 	.word	0xfffffffc


//--------------------- .nv.constant4             --------------------------
	.section	.nv.constant4,"a",@progbits
	.align	8
	.align		8
.nv.constant4:
        /*0000*/ 	.dword	_$_str
	.align		8
        /*0008*/ 	.dword	_$_str_$_2


//--------------------- .text.triton_poi_fused__native_batch_norm_legit_no_training_16 --------------------------
	.section	.text.triton_poi_fused__native_batch_norm_legit_no_training_16,"ax",@progbits
	.align	128
        .global         triton_poi_fused__native_batch_norm_legit_no_training_16
        .type           triton_poi_fused__native_batch_norm_legit_no_training_16,@function
        .size           triton_poi_fused__native_batch_norm_legit_no_training_16,(.L_x_1 - triton_poi_fused__native_batch_norm_legit_no_training_16)
        .other          triton_poi_fused__native_batch_norm_legit_no_training_16,@"STO_CUDA_ENTRY STV_DEFAULT"
triton_poi_fused__native_batch_norm_legit_no_training_16:
.text.triton_poi_fused__native_batch_norm_legit_no_training_16:
[----:B------:R-:W0:Y:S01]  /*0000*/  LDC R1, c[0x0][0x28] ;  /* 0x00000a00ff017b82 */ /* 0x000e220000000800 */
[----:B------:R-:W1:Y:S07]  /*0010*/  S2R R0, SR_TID.X ;  /* 0x0000000000007919 */ /* 0x000e6e0000002100 */
[----:B------:R-:W2:Y:S01]  /*0020*/  LDC.64 R8, c[0x0][0x220] ;  /* 0x00008800ff087b82 */ /* 0x000ea20000000a00 */
[----:B------:R-:W-:Y:S01]  /*0030*/  HFMA2.MMA R14, -RZ, RZ, 0, 0 ;  /* 0x00000000ff0e7435 */ /* 0x000fe200000001ff */
[----:B------:R-:W-:Y:S01]  /*0040*/  ULDC.64 UR4, c[0x0][0x208] ;  /* 0x0000820000047ab9 */ /* 0x000fe20000000a00 */
[----:B------:R-:W3:Y:S05]  /*0050*/  S2R R3, SR_CTAID.X ;  /* 0x0000000000037919 */ /* 0x000eea0000002500 */
[----:B------:R-:W4:Y:S08]  /*0060*/  LDC.64 R4, c[0x0][0x210] ;  /* 0x00008400ff047b82 */ /* 0x000f300000000a00 */
[----:B------:R-:W5:Y:S08]  /*0070*/  LDC.64 R6, c[0x0][0x218] ;  /* 0x00008600ff067b82 */ /* 0x000f700000000a00 */
[----:B------:R-:W5:Y:S01]  /*0080*/  LDC.64 R10, c[0x0][0x228] ;  /* 0x00008a00ff0a7b82 */ /* 0x000f620000000a00 */
[----:B-1----:R-:W-:-:S07]  /*0090*/  LOP3.LUT R0, R0, 0x7f, RZ, 0xc0, !PT ;  /* 0x0000007f00007812 */ /* 0x002fce00078ec0ff */
[----:B------:R-:W1:Y:S01]  /*00a0*/  LDC.64 R12, c[0x0][0x230] ;  /* 0x00008c00ff0c7b82 */ /* 0x000e620000000a00 */
[----:B---3--:R-:W-:-:S04]  /*00b0*/  LEA R0, R3, R0, 0x7 ;  /* 0x0000000003007211 */ /* 0x008fc800078e38ff */
[C---:B------:R-:W-:Y:S01]  /*00c0*/  ISETP.GE.AND P2, PT, R0.reuse, 0x1800, PT ;  /* 0x000018000000780c */ /* 0x040fe20003f46270 */
[----:B------:R-:W-:-:S05]  /*00d0*/  IMAD.HI R2, R0, 0x2aaaaaab, RZ ;  /* 0x2aaaaaab00027827 */ /* 0x000fca00078e02ff */
[----:B------:R-:W-:-:S04]  /*00e0*/  SHF.R.U32.HI R3, RZ, 0x1f, R2 ;  /* 0x0000001fff037819 */ /* 0x000fc80000011602 */
[----:B------:R-:W-:-:S05]  /*00f0*/  LEA.HI R3, R2, R3, RZ, 0x1e ;  /* 0x0000000302037211 */ /* 0x000fca00078ff0ff */
[----:B------:R-:W-:-:S04]  /*0100*/  IMAD R15, R3, -0x18, R0 ;  /* 0xffffffe8030f7824 */ /* 0x000fc800078e0200 */
[----:B--2---:R-:W-:-:S05]  /*0110*/  IMAD.WIDE R8, R15, 0x4, R8 ;  /* 0x000000040f087825 */ /* 0x004fca00078e0208 */
[----:B------:R2:W3:Y:S01]  /*0120*/  @!P2 LDG.E.EL R14, desc[UR4][R8.64] ;  /* 0x00000004080ea981 */ /* 0x0004e2000c2e1900 */
[----:B------:R-:W-:Y:S01]  /*0130*/  CS2R R2, SRZ ;  /* 0x0000000000027805 */ /* 0x000fe2000001ff00 */
[----:B----4-:R-:W-:-:S04]  /*0140*/  IMAD.WIDE R4, R0, 0x4, R4 ;  /* 0x0000000400047825 */ /* 0x010fc800078e0204 */
[C---:B-----5:R-:W-:Y:S01]  /*0150*/  IMAD.WIDE R6, R15.reuse, 0x4, R6 ;  /* 0x000000040f067825 */ /* 0x060fe200078e0206 */
[----:B------:R4:W5:Y:S03]  /*0160*/  @!P2 LDG.E R2, desc[UR4][R4.64] ;  /* 0x000000040402a981 */ /* 0x000966000c1e1900 */
[C---:B0-2---:R-:W-:Y:S01]  /*0170*/  IMAD.WIDE R8, R15.reuse, 0x4, R10 ;  /* 0x000000040f087825 */ /* 0x045fe200078e020a */
[----:B------:R0:W5:Y:S03]  /*0180*/  @!P2 LDG.E.EL R3, desc[UR4][R6.64] ;  /* 0x000000040603a981 */ /* 0x000166000c2e1900 */
[----:B-1----:R-:W-:Y:S01]  /*0190*/  IMAD.WIDE R10, R15, 0x4, R12 ;  /* 0x000000040f0a7825 */ /* 0x002fe200078e020c */
[----:B------:R-:W-:Y:S01]  /*01a0*/  CS2R R12, SRZ ;  /* 0x00000000000c7805 */ /* 0x000fe2000001ff00 */
[----:B----4-:R-:W1:Y:S05]  /*01b0*/  LDC.64 R4, c[0x0][0x238] ;  /* 0x00008e00ff047b82 */ /* 0x010e6a0000000a00 */
[----:B------:R-:W2:Y:S04]  /*01c0*/  @!P2 LDG.E.EL R12, desc[UR4][R8.64] ;  /* 0x00000004080ca981 */ /* 0x000ea8000c2e1900 */
[----:B------:R-:W2:Y:S01]  /*01d0*/  @!P2 LDG.E.EL R13, desc[UR4][R10.64] ;  /* 0x000000040a0da981 */ /* 0x000ea2000c2e1900 */
[----:B0-----:R-:W-:Y:S01]  /*01e0*/  MOV R6, 0x3e800000 ;  /* 0x3e80000000067802 */ /* 0x001fe20000000f00 */
[----:B---3--:R-:W-:-:S04]  /*01f0*/  FADD R14, R14, 9.9999997473787516356e-06 ;  /* 0x3727c5ac0e0e7421 */ /* 0x008fc80000000000 */
[----:B------:R-:W0:Y:S01]  /*0200*/  MUFU.SQRT R15, R14 ;  /* 0x0000000e000f7308 */ /* 0x000e220000002000 */
[----:B-----5:R-:W-:Y:S01]  /*0210*/  FADD R2, -R3, R2 ;  /* 0x0000000203027221 */ /* 0x020fe20000000100 */
[C---:B0-----:R-:W-:Y:S02]  /*0220*/  FSETP.GT.AND P0, PT, R15.reuse, 8.50705917302346158658e+37, PT ;  /* 0x7e8000000f00780b */ /* 0x041fe40003f04000 */
[----:B------:R-:W-:Y:S02]  /*0230*/  FSETP.GEU.AND P1, PT, R15, 1.175494350822287508e-38, PT ;  /* 0x008000000f00780b */ /* 0x000fe40003f2e000 */
[----:B------:R-:W-:-:S09]  /*0240*/  FSEL R6, R6, 1, P0 ;  /* 0x3f80000006067808 */ /* 0x000fd20000000000 */
[----:B------:R-:W-:Y:S02]  /*0250*/  @P0 FMUL R15, R15, 0.25 ;  /* 0x3e8000000f0f0820 */ /* 0x000fe40000400000 */
[----:B------:R-:W-:Y:S02]  /*0260*/  @!P1 FMUL R6, R6, 16777216 ;  /* 0x4b80000006069820 */ /* 0x000fe40000400000 */
[----:B------:R-:W-:-:S06]  /*0270*/  @!P1 FMUL R15, R15, 16777216 ;  /* 0x4b8000000f0f9820 */ /* 0x000fcc0000400000 */
[----:B------:R-:W0:Y:S02]  /*0280*/  MUFU.RCP R15, R15 ;  /* 0x0000000f000f7308 */ /* 0x000e240000001000 */
[----:B0-----:R-:W-:-:S04]  /*0290*/  FMUL R3, R15, R6 ;  /* 0x000000060f037220 */ /* 0x001fc80000400000 */
[----:B------:R-:W-:Y:S01]  /*02a0*/  FMUL R6, R2, R3 ;  /* 0x0000000302067220 */ /* 0x000fe20000400000 */
[----:B-1----:R-:W-:-:S04]  /*02b0*/  IMAD.WIDE R2, R0, 0x4, R4 ;  /* 0x0000000400027825 */ /* 0x002fc800078e0204 */
[----:B--2---:R-:W-:Y:S01]  /*02c0*/  FFMA R13, R6, R12, R13 ;  /* 0x0000000c060d7223 */ /* 0x004fe2000000000d */
[----:B------:R-:W-:Y:S06]  /*02d0*/  @P2 EXIT ;  /* 0x000000000000294d */ /* 0x000fec0003800000 */
[----:B------:R-:W-:Y:S01]  /*02e0*/  STG.E desc[UR4][R2.64], R13 ;  /* 0x0000000d02007986 */ /* 0x000fe2000c101904 */
[----:B------:R-:W-:Y:S05]  /*02f0*/  EXIT ;  /* 0x000000000000794d */ /* 0x000fea0003800000 */
.L_x_0:
[----:B------:R-:W-:-:S00]  /*0300*/  BRA `(.L_x_0) ;  /* 0xfffffffc00fc7947 */ /* 0x000fc0000383ffff */
[----:B------:R-:W-:-:S00]  /*0310*/  NOP ;  /* 0x0000000000007918 */ /* 0x000fc00000000000 */
        /* <DEDUP_REMOVED lines=14> */
.L_x_1:


//--------------------- .nv.global.init           --------------------------
	.section	.nv.global.init,"aw",@progbits
.nv.global.init:
	.type		_$_str,@object
	.size		_$_str,(_$_str_$_2 - _$_str)
_$_str:
        /*0000*/ 	.byte	0x5f, 0x5f, 0x43, 0x55, 0x44, 0x41, 0x5f, 0x46, 0x54, 0x5a, 0x00
	.type		_$_str_$_2,@object
	.size		_$_str_$_2,(.L_1 - _$_str_$_2)
_$_str_$_2:
        /*000b*/ 	.byte	0x5f, 0x5f, 0x43, 0x55, 0x44, 0x41, 0x5f, 0x50, 0x52, 0x45, 0x43, 0x5f, 0x53, 0x51, 0x52, 0x54
        /*001b*/ 	.byte	0x00
.L_1:


//--------------------- .nv.constant0.triton_poi_fused__native_batch_norm_legit_no_training_16 --------------------------
	.section	.nv.constant0.triton_poi_fused__native_batch_norm_legit_no_training_16,"a",@progbits
	.sectionflags	@""
	.align	4
.nv.constant0.triton_poi_fused__native_batch_norm_legit_no_training_16:
	.zero		580
